//
// Generated by NVIDIA NVVM Compiler
//
// Compiler Build ID: CL-36424714
// Cuda compilation tools, release 13.0, V13.0.88
// Based on NVVM 20.0.0
//

.version 9.0
.target sm_100
.address_size 64

	// .globl	_Z11max_poolingPiS_ii

.visible .entry _Z11max_poolingPiS_ii(
	.param .u64 .ptr .align 1 _Z11max_poolingPiS_ii_param_0,
	.param .u64 .ptr .align 1 _Z11max_poolingPiS_ii_param_1,
	.param .u32 _Z11max_poolingPiS_ii_param_2,
	.param .u32 _Z11max_poolingPiS_ii_param_3
)
{
	.reg .pred 	%p<7>;
	.reg .b32 	%r<37>;
	.reg .b64 	%rd<14>;

	ld.param.u64 	%rd5, [_Z11max_poolingPiS_ii_param_0];
	ld.param.u64 	%rd4, [_Z11max_poolingPiS_ii_param_1];
	ld.param.u32 	%r16, [_Z11max_poolingPiS_ii_param_2];
	ld.param.u32 	%r15, [_Z11max_poolingPiS_ii_param_3];
	cvta.to.global.u64 	%rd1, %rd5;
	mov.u32 	%r18, %ntid.x;
	mov.u32 	%r19, %ctaid.x;
	mov.u32 	%r20, %tid.x;
	mad.lo.s32 	%r1, %r18, %r19, %r20;
	mov.u32 	%r21, %ntid.y;
	mov.u32 	%r22, %ctaid.y;
	mov.u32 	%r23, %tid.y;
	mad.lo.s32 	%r24, %r21, %r22, %r23;
	setp.ge.s32 	%p2, %r1, %r15;
	setp.ge.s32 	%p3, %r24, %r16;
	or.pred  	%p4, %p2, %p3;
	@%p4 bra 	$L__BB0_10;
	shl.b32 	%r3, %r1, 1;
	setp.gt.u32 	%p5, %r24, 1;
	shl.b32 	%r4, %r24, 3;
	add.s32 	%r26, %r4, %r3;
	setp.gt.s32 	%p6, %r1, 1;
	or.pred  	%p1, %p5, %p6;
	mul.wide.s32 	%rd6, %r26, 4;
	add.s64 	%rd2, %rd1, %rd6;
	mov.b32 	%r33, 0;
	@%p1 bra 	$L__BB0_3;
	ld.global.u32 	%r33, [%rd2];
$L__BB0_3:
	mov.b32 	%r34, 0;
	@%p1 bra 	$L__BB0_5;
	ld.global.u32 	%r34, [%rd2+4];
$L__BB0_5:
	max.s32 	%r9, %r33, %r34;
	cvt.s64.s32 	%rd7, %r3;
	cvt.u64.u32 	%rd8, %r4;
	add.s64 	%rd9, %rd8, %rd7;
	shl.b64 	%rd10, %rd9, 2;
	add.s64 	%rd3, %rd1, %rd10;
	mov.b32 	%r35, 0;
	@%p1 bra 	$L__BB0_7;
	ld.global.u32 	%r35, [%rd3+16];
$L__BB0_7:
	max.s32 	%r12, %r9, %r35;
	mov.b32 	%r36, 0;
	@%p1 bra 	$L__BB0_9;
	ld.global.u32 	%r36, [%rd3+20];
$L__BB0_9:
	max.s32 	%r30, %r12, %r36;
	max.s32 	%r31, %r30, 0;
	mad.lo.s32 	%r32, %r15, %r24, %r1;
	cvta.to.global.u64 	%rd11, %rd4;
	mul.wide.s32 	%rd12, %r32, 4;
	add.s64 	%rd13, %rd11, %rd12;
	st.global.u32 	[%rd13], %r31;
$L__BB0_10:
	ret;

}
	// .globl	_Z11avg_poolingPiPfii
.visible .entry _Z11avg_poolingPiPfii(
	.param .u64 .ptr .align 1 _Z11avg_poolingPiPfii_param_0,
	.param .u64 .ptr .align 1 _Z11avg_poolingPiPfii_param_1,
	.param .u32 _Z11avg_poolingPiPfii_param_2,
	.param .u32 _Z11avg_poolingPiPfii_param_3
)
{
	.reg .pred 	%p<7>;
	.reg .b32 	%r<21>;
	.reg .b32 	%f<21>;
	.reg .b64 	%rd<14>;

	ld.param.u64 	%rd5, [_Z11avg_poolingPiPfii_param_0];
	ld.param.u64 	%rd4, [_Z11avg_poolingPiPfii_param_1];
	ld.param.u32 	%r6, [_Z11avg_poolingPiPfii_param_2];
	ld.param.u32 	%r5, [_Z11avg_poolingPiPfii_param_3];
	cvta.to.global.u64 	%rd1, %rd5;
	mov.u32 	%r8, %ntid.x;
	mov.u32 	%r9, %ctaid.x;
	mov.u32 	%r10, %tid.x;
	mad.lo.s32 	%r1, %r8, %r9, %r10;
	mov.u32 	%r11, %ntid.y;
	mov.u32 	%r12, %ctaid.y;
	mov.u32 	%r13, %tid.y;
	mad.lo.s32 	%r14, %r11, %r12, %r13;
	setp.ge.s32 	%p2, %r1, %r5;
	setp.ge.s32 	%p3, %r14, %r6;
	or.pred  	%p4, %p2, %p3;
	@%p4 bra 	$L__BB1_10;
	shl.b32 	%r3, %r1, 1;
	setp.gt.u32 	%p5, %r14, 1;
	shl.b32 	%r4, %r14, 3;
	add.s32 	%r15, %r4, %r3;
	setp.gt.s32 	%p6, %r1, 1;
	or.pred  	%p1, %p5, %p6;
	mul.wide.s32 	%rd6, %r15, 4;
	add.s64 	%rd2, %rd1, %rd6;
	mov.f32 	%f17, 0f00000000;
	@%p1 bra 	$L__BB1_3;
	ld.global.u32 	%r16, [%rd2];
	cvt.rn.f32.s32 	%f17, %r16;
$L__BB1_3:
	mov.f32 	%f18, 0f00000000;
	@%p1 bra 	$L__BB1_5;
	ld.global.u32 	%r17, [%rd2+4];
	cvt.rn.f32.s32 	%f18, %r17;
$L__BB1_5:
	add.f32 	%f5, %f17, %f18;
	cvt.s64.s32 	%rd7, %r3;
	cvt.u64.u32 	%rd8, %r4;
	add.s64 	%rd9, %rd8, %rd7;
	shl.b64 	%rd10, %rd9, 2;
	add.s64 	%rd3, %rd1, %rd10;
	mov.f32 	%f19, 0f00000000;
	@%p1 bra 	$L__BB1_7;
	ld.global.u32 	%r18, [%rd3+16];
	cvt.rn.f32.s32 	%f19, %r18;
$L__BB1_7:
	add.f32 	%f8, %f5, %f19;
	mov.f32 	%f20, 0f00000000;
	@%p1 bra 	$L__BB1_9;
	ld.global.u32 	%r19, [%rd3+20];
	cvt.rn.f32.s32 	%f20, %r19;
$L__BB1_9:
	add.f32 	%f15, %f8, %f20;
	mul.f32 	%f16, %f15, 0f3E800000;
	mad.lo.s32 	%r20, %r5, %r14, %r1;
	cvta.to.global.u64 	%rd11, %rd4;
	mul.wide.s32 	%rd12, %r20, 4;
	add.s64 	%rd13, %rd11, %rd12;
	st.global.f32 	[%rd13], %f16;
$L__BB1_10:
	ret;

}
	// .globl	_Z19inverse_avg_poolingPfS_S_iiiii
.visible .entry _Z19inverse_avg_poolingPfS_S_iiiii(
	.param .u64 .ptr .align 1 _Z19inverse_avg_poolingPfS_S_iiiii_param_0,
	.param .u64 .ptr .align 1 _Z19inverse_avg_poolingPfS_S_iiiii_param_1,
	.param .u64 .ptr .align 1 _Z19inverse_avg_poolingPfS_S_iiiii_param_2,
	.param .u32 _Z19inverse_avg_poolingPfS_S_iiiii_param_3,
	.param .u32 _Z19inverse_avg_poolingPfS_S_iiiii_param_4,
	.param .u32 _Z19inverse_avg_poolingPfS_S_iiiii_param_5,
	.param .u32 _Z19inverse_avg_poolingPfS_S_iiiii_param_6,
	.param .u32 _Z19inverse_avg_poolingPfS_S_iiiii_param_7
)
{
	.reg .pred 	%p<16>;
	.reg .b32 	%r<23>;
	.reg .b32 	%f<37>;
	.reg .b64 	%rd<17>;

	ld.param.u64 	%rd4, [_Z19inverse_avg_poolingPfS_S_iiiii_param_0];
	ld.param.u64 	%rd5, [_Z19inverse_avg_poolingPfS_S_iiiii_param_1];
	ld.param.u64 	%rd6, [_Z19inverse_avg_poolingPfS_S_iiiii_param_2];
	ld.param.u32 	%r8, [_Z19inverse_avg_poolingPfS_S_iiiii_param_3];
	ld.param.u32 	%r12, [_Z19inverse_avg_poolingPfS_S_iiiii_param_4];
	ld.param.u32 	%r9, [_Z19inverse_avg_poolingPfS_S_iiiii_param_5];
	ld.param.u32 	%r10, [_Z19inverse_avg_poolingPfS_S_iiiii_param_6];
	ld.param.u32 	%r11, [_Z19inverse_avg_poolingPfS_S_iiiii_param_7];
	cvta.to.global.u64 	%rd1, %rd6;
	mov.u32 	%r14, %ntid.x;
	mov.u32 	%r15, %ctaid.x;
	mov.u32 	%r16, %tid.x;
	mad.lo.s32 	%r1, %r14, %r15, %r16;
	mov.u32 	%r17, %ntid.y;
	mov.u32 	%r18, %ctaid.y;
	mov.u32 	%r19, %tid.y;
	mad.lo.s32 	%r20, %r17, %r18, %r19;
	setp.ge.s32 	%p1, %r1, %r8;
	setp.ge.s32 	%p2, %r20, %r12;
	or.pred  	%p3, %p1, %p2;
	@%p3 bra 	$L__BB2_10;
	mul.lo.s32 	%r3, %r11, %r1;
	mul.lo.s32 	%r4, %r11, %r20;
	setp.ge.s32 	%p4, %r4, %r10;
	mad.lo.s32 	%r5, %r4, %r9, %r3;
	setp.ge.s32 	%p5, %r3, %r9;
	or.pred  	%p6, %p4, %p5;
	mul.wide.s32 	%rd7, %r5, 4;
	add.s64 	%rd2, %rd1, %rd7;
	mov.f32 	%f33, 0f00000000;
	@%p6 bra 	$L__BB2_3;
	ld.global.f32 	%f12, [%rd2];
	add.f32 	%f33, %f12, 0f00000000;
$L__BB2_3:
	setp.ge.s32 	%p7, %r4, %r10;
	add.s32 	%r6, %r3, 1;
	setp.ge.s32 	%p8, %r6, %r9;
	or.pred  	%p9, %p7, %p8;
	mov.f32 	%f34, 0f00000000;
	@%p9 bra 	$L__BB2_5;
	ld.global.f32 	%f34, [%rd2+4];
$L__BB2_5:
	setp.ge.s32 	%p10, %r3, %r9;
	add.f32 	%f5, %f33, %f34;
	add.s32 	%r7, %r4, 1;
	setp.ge.s32 	%p11, %r7, %r10;
	add.s32 	%r21, %r5, %r9;
	or.pred  	%p12, %p11, %p10;
	mul.wide.s32 	%rd8, %r21, 4;
	add.s64 	%rd3, %rd1, %rd8;
	mov.f32 	%f35, 0f00000000;
	@%p12 bra 	$L__BB2_7;
	ld.global.f32 	%f35, [%rd3];
$L__BB2_7:
	setp.ge.s32 	%p13, %r7, %r10;
	setp.ge.s32 	%p14, %r6, %r9;
	add.f32 	%f8, %f5, %f35;
	or.pred  	%p15, %p13, %p14;
	mov.f32 	%f36, 0f00000000;
	@%p15 bra 	$L__BB2_9;
	ld.global.f32 	%f36, [%rd3+4];
$L__BB2_9:
	add.f32 	%f16, %f8, %f36;
	mad.lo.s32 	%r22, %r8, %r20, %r1;
	cvta.to.global.u64 	%rd9, %rd4;
	mul.wide.s32 	%rd10, %r22, 4;
	add.s64 	%rd11, %rd9, %rd10;
	ld.global.f32 	%f17, [%rd2];
	div.rn.f32 	%f18, %f17, %f16;
	ld.global.f32 	%f19, [%rd11];
	mul.f32 	%f20, %f18, %f19;
	cvta.to.global.u64 	%rd12, %rd5;
	add.s64 	%rd14, %rd12, %rd7;
	st.global.f32 	[%rd14], %f20;
	ld.global.f32 	%f21, [%rd2+4];
	div.rn.f32 	%f22, %f21, %f16;
	ld.global.f32 	%f23, [%rd11];
	mul.f32 	%f24, %f22, %f23;
	st.global.f32 	[%rd14+4], %f24;
	ld.global.f32 	%f25, [%rd3];
	div.rn.f32 	%f26, %f25, %f16;
	ld.global.f32 	%f27, [%rd11];
	mul.f32 	%f28, %f26, %f27;
	mul.wide.s32 	%rd15, %r9, 4;
	add.s64 	%rd16, %rd14, %rd15;
	st.global.f32 	[%rd16], %f28;
	ld.global.f32 	%f29, [%rd3+4];
	div.rn.f32 	%f30, %f29, %f16;
	ld.global.f32 	%f31, [%rd11];
	mul.f32 	%f32, %f30, %f31;
	st.global.f32 	[%rd16+4], %f32;
$L__BB2_10:
	ret;

}


// ===== COMPILED SASS (sm_100) =====

	.target	sm_100

	.elftype	@"ET_EXEC"


//--------------------- .note.nv.tkinfo           --------------------------
	.section	.note.nv.tkinfo,"",@"SHT_NOTE"
	.sectionflags	@"SHF_NOTE_NV_TKINFO"
	.tkinfo
        /*0018*/ 	.word	0x00000002
        /*0030*/ 	.string	""
        /*0030*/ 	.string	"ptxas"
        /*0030*/ 	.string	"Cuda compilation tools, release 13.0, V13.0.88"
        /*0030*/ 	.string	"Build cuda_13.0.r13.0/compiler.36424714_0"
        /*0030*/ 	.string	"-arch sm_100 -m 64 "



//--------------------- .note.nv.cuinfo           --------------------------
	.section	.note.nv.cuinfo,"",@"SHT_NOTE"
	.sectionflags	@"SHF_NOTE_NV_CUINFO"
        /*0018*/ 	.short	0x0002
        /*001a*/ 	.short	0x0064
        /*001c*/ 	.short	0x0082
	.zero		2


//--------------------- .nv.info                  --------------------------
	.section	.nv.info,"",@"SHT_CUDA_INFO"
	.align	4


	//----- nvinfo : EIATTR_REGCOUNT
	.align		4
        /*0000*/ 	.byte	0x04, 0x2f
        /*0002*/ 	.short	(.L_1 - .L_0)
	.align		4
.L_0:
        /*0004*/ 	.word	index@(_Z11max_poolingPiS_ii)
        /*0008*/ 	.word	0x0000000f


	//----- nvinfo : EIATTR_FRAME_SIZE
	.align		4
.L_1:
        /*000c*/ 	.byte	0x04, 0x11
        /*000e*/ 	.short	(.L_3 - .L_2)
	.align		4
.L_2:
        /*0010*/ 	.word	index@(_Z11max_poolingPiS_ii)
        /*0014*/ 	.word	0x00000000


	//----- nvinfo : EIATTR_REGCOUNT
	.align		4
.L_3:
        /*0018*/ 	.byte	0x04, 0x2f
        /*001a*/ 	.short	(.L_5 - .L_4)
	.align		4
.L_4:
        /*001c*/ 	.word	index@(_Z11avg_poolingPiPfii)
        /*0020*/ 	.word	0x00000011


	//----- nvinfo : EIATTR_FRAME_SIZE
	.align		4
.L_5:
        /*0024*/ 	.byte	0x04, 0x11
        /*0026*/ 	.short	(.L_7 - .L_6)
	.align		4
.L_6:
        /*0028*/ 	.word	index@(_Z11avg_poolingPiPfii)
        /*002c*/ 	.word	0x00000000


	//----- nvinfo : EIATTR_REGCOUNT
	.align		4
.L_7:
        /*0030*/ 	.byte	0x04, 0x2f
        /*0032*/ 	.short	(.L_9 - .L_8)
	.align		4
.L_8:
        /*0034*/ 	.word	index@(_Z19inverse_avg_poolingPfS_S_iiiii)
        /*0038*/ 	.word	0x00000016


	//----- nvinfo : EIATTR_FRAME_SIZE
	.align		4
.L_9:
        /*003c*/ 	.byte	0x04, 0x11
        /*003e*/ 	.short	(.L_11 - .L_10)
	.align		4
.L_10:
        /*0040*/ 	.word	index@($__internal_0_$__cuda_sm3x_div_rn_noftz_f32_slowpath)
        /*0044*/ 	.word	0x00000000


	//----- nvinfo : EIATTR_FRAME_SIZE
	.align		4
.L_11:
        /*0048*/ 	.byte	0x04, 0x11
        /*004a*/ 	.short	(.L_13 - .L_12)
	.align		4
.L_12:
        /*004c*/ 	.word	index@(_Z19inverse_avg_poolingPfS_S_iiiii)
        /*0050*/ 	.word	0x00000000


	//----- nvinfo : EIATTR_MIN_STACK_SIZE
	.align		4
.L_13:
        /*0054*/ 	.byte	0x04, 0x12
        /*0056*/ 	.short	(.L_15 - .L_14)
	.align		4
.L_14:
        /*0058*/ 	.word	index@(_Z19inverse_avg_poolingPfS_S_iiiii)
        /*005c*/ 	.word	0x00000000


	//----- nvinfo : EIATTR_MIN_STACK_SIZE
	.align		4
.L_15:
        /*0060*/ 	.byte	0x04, 0x12
        /*0062*/ 	.short	(.L_17 - .L_16)
	.align		4
.L_16:
        /*0064*/ 	.word	index@(_Z11avg_poolingPiPfii)
        /*0068*/ 	.word	0x00000000


	//----- nvinfo : EIATTR_MIN_STACK_SIZE
	.align		4
.L_17:
        /*006c*/ 	.byte	0x04, 0x12
        /*006e*/ 	.short	(.L_19 - .L_18)
	.align		4
.L_18:
        /*0070*/ 	.word	index@(_Z11max_poolingPiS_ii)
        /*0074*/ 	.word	0x00000000
.L_19:


//--------------------- .nv.compat                --------------------------
	.section	.nv.compat,"",@"SHT_CUDA_COMPAT_INFO"
	.align	4
        /*0000*/ 	.byte	0x02, 0x09, 0x00, 0x00, 0x02, 0x02, 0x01, 0x00, 0x02, 0x05, 0x05, 0x00, 0x03, 0x07, 0x01, 0x01
        /*0010*/ 	.byte	0x02, 0x03, 0x00, 0x00, 0x02, 0x06, 0x01, 0x00, 0x04, 0x0b, 0x08, 0x00, 0x01, 0x00, 0x00, 0x00
        /*0020*/ 	.byte	0x00, 0x00, 0x00, 0x00


//--------------------- .nv.info._Z19inverse_avg_poolingPfS_S_iiiii --------------------------
	.section	.nv.info._Z19inverse_avg_poolingPfS_S_iiiii,"",@"SHT_CUDA_INFO"
	.sectionflags	@""
	.align	4


	//----- nvinfo : EIATTR_CUDA_API_VERSION
	.align		4
        /*0000*/ 	.byte	0x04, 0x37
        /*0002*/ 	.short	(.L_21 - .L_20)
.L_20:
        /*0004*/ 	.word	0x00000082


	//----- nvinfo : EIATTR_KPARAM_INFO
	.align		4
.L_21:
        /*0008*/ 	.byte	0x04, 0x17
        /*000a*/ 	.short	(.L_23 - .L_22)
.L_22:
        /*000c*/ 	.word	0x00000000
        /*0010*/ 	.short	0x0007
        /*0012*/ 	.short	0x0028
        /*0014*/ 	.byte	0x00, 0xf0, 0x11, 0x00


	//----- nvinfo : EIATTR_KPARAM_INFO
	.align		4
.L_23:
        /*0018*/ 	.byte	0x04, 0x17
        /*001a*/ 	.short	(.L_25 - .L_24)
.L_24:
        /*001c*/ 	.word	0x00000000
        /*0020*/ 	.short	0x0006
        /*0022*/ 	.short	0x0024
        /*0024*/ 	.byte	0x00, 0xf0, 0x11, 0x00


	//----- nvinfo : EIATTR_KPARAM_INFO
	.align		4
.L_25:
        /*0028*/ 	.byte	0x04, 0x17
        /*002a*/ 	.short	(.L_27 - .L_26)
.L_26:
        /*002c*/ 	.word	0x00000000
        /*0030*/ 	.short	0x0005
        /*0032*/ 	.short	0x0020
        /*0034*/ 	.byte	0x00, 0xf0, 0x11, 0x00


	//----- nvinfo : EIATTR_KPARAM_INFO
	.align		4
.L_27:
        /*0038*/ 	.byte	0x04, 0x17
        /*003a*/ 	.short	(.L_29 - .L_28)
.L_28:
        /*003c*/ 	.word	0x00000000
        /*0040*/ 	.short	0x0004
        /*0042*/ 	.short	0x001c
        /*0044*/ 	.byte	0x00, 0xf0, 0x11, 0x00


	//----- nvinfo : EIATTR_KPARAM_INFO
	.align		4
.L_29:
        /*0048*/ 	.byte	0x04, 0x17
        /*004a*/ 	.short	(.L_31 - .L_30)
.L_30:
        /*004c*/ 	.word	0x00000000
        /*0050*/ 	.short	0x0003
        /*0052*/ 	.short	0x0018
        /*0054*/ 	.byte	0x00, 0xf0, 0x11, 0x00


	//----- nvinfo : EIATTR_KPARAM_INFO
	.align		4
.L_31:
        /*0058*/ 	.byte	0x04, 0x17
        /*005a*/ 	.short	(.L_33 - .L_32)
.L_32:
        /*005c*/ 	.word	0x00000000
        /*0060*/ 	.short	0x0002
        /*0062*/ 	.short	0x0010
        /*0064*/ 	.byte	0x00, 0xf5, 0x21, 0x00


	//----- nvinfo : EIATTR_KPARAM_INFO
	.align		4
.L_33:
        /*0068*/ 	.byte	0x04, 0x17
        /*006a*/ 	.short	(.L_35 - .L_34)
.L_34:
        /*006c*/ 	.word	0x00000000
        /*0070*/ 	.short	0x0001
        /*0072*/ 	.short	0x0008
        /*0074*/ 	.byte	0x00, 0xf5, 0x21, 0x00


	//----- nvinfo : EIATTR_KPARAM_INFO
	.align		4
.L_35:
        /*0078*/ 	.byte	0x04, 0x17
        /*007a*/ 	.short	(.L_37 - .L_36)
.L_36:
        /*007c*/ 	.word	0x00000000
        /*0080*/ 	.short	0x0000
        /*0082*/ 	.short	0x0000
        /*0084*/ 	.byte	0x00, 0xf5, 0x21, 0x00


	//----- nvinfo : EIATTR_SPARSE_MMA_MASK
	.align		4
.L_37:
        /*0088*/ 	.byte	0x03, 0x50
        /*008a*/ 	.short	0x0000


	//----- nvinfo : EIATTR_MAXREG_COUNT
	.align		4
        /*008c*/ 	.byte	0x03, 0x1b
        /*008e*/ 	.short	0x00ff


	//----- nvinfo : EIATTR_MERCURY_ISA_VERSION
	.align		4
        /*0090*/ 	.byte	0x03, 0x5f
        /*0092*/ 	.short	0x0101


	//----- nvinfo : EIATTR_VRC_CTA_INIT_COUNT
	.align		4
        /*0094*/ 	.byte	0x02, 0x4a
	.zero		1
	.zero		1


	//----- nvinfo : EIATTR_EXIT_INSTR_OFFSETS
	.align		4
        /*0098*/ 	.byte	0x04, 0x1c
        /*009a*/ 	.short	(.L_39 - .L_38)


	//   ....[0]....
.L_38:
        /*009c*/ 	.word	0x000000c0


	//   ....[1]....
        /*00a0*/ 	.word	0x00000750


	//----- nvinfo : EIATTR_CRS_STACK_SIZE
	.align		4
.L_39:
        /*00a4*/ 	.byte	0x04, 0x1e
        /*00a6*/ 	.short	(.L_41 - .L_40)
.L_40:
        /*00a8*/ 	.word	0x00000000


	//----- nvinfo : EIATTR_CBANK_PARAM_SIZE
	.align		4
.L_41:
        /*00ac*/ 	.byte	0x03, 0x19
        /*00ae*/ 	.short	0x002c


	//----- nvinfo : EIATTR_PARAM_CBANK
	.align		4
        /*00b0*/ 	.byte	0x04, 0x0a
        /*00b2*/ 	.short	(.L_43 - .L_42)
	.align		4
.L_42:
        /*00b4*/ 	.word	index@(.nv.constant0._Z19inverse_avg_poolingPfS_S_iiiii)
        /*00b8*/ 	.short	0x0380
        /*00ba*/ 	.short	0x002c


	//----- nvinfo : EIATTR_SW_WAR
	.align		4
.L_43:
        /*00bc*/ 	.byte	0x04, 0x36
        /*00be*/ 	.short	(.L_45 - .L_44)
.L_44:
        /*00c0*/ 	.word	0x00000008
.L_45:


//--------------------- .nv.info._Z11avg_poolingPiPfii --------------------------
	.section	.nv.info._Z11avg_poolingPiPfii,"",@"SHT_CUDA_INFO"
	.sectionflags	@""
	.align	4


	//----- nvinfo : EIATTR_CUDA_API_VERSION
	.align		4
        /*0000*/ 	.byte	0x04, 0x37
        /*0002*/ 	.short	(.L_47 - .L_46)
.L_46:
        /*0004*/ 	.word	0x00000082


	//----- nvinfo : EIATTR_KPARAM_INFO
	.align		4
.L_47:
        /*0008*/ 	.byte	0x04, 0x17
        /*000a*/ 	.short	(.L_49 - .L_48)
.L_48:
        /*000c*/ 	.word	0x00000000
        /*0010*/ 	.short	0x0003
        /*0012*/ 	.short	0x0014
        /*0014*/ 	.byte	0x00, 0xf0, 0x11, 0x00


	//----- nvinfo : EIATTR_KPARAM_INFO
	.align		4
.L_49:
        /*0018*/ 	.byte	0x04, 0x17
        /*001a*/ 	.short	(.L_51 - .L_50)
.L_50:
        /*001c*/ 	.word	0x00000000
        /*0020*/ 	.short	0x0002
        /*0022*/ 	.short	0x0010
        /*0024*/ 	.byte	0x00, 0xf0, 0x11, 0x00


	//----- nvinfo : EIATTR_KPARAM_INFO
	.align		4
.L_51:
        /*0028*/ 	.byte	0x04, 0x17
        /*002a*/ 	.short	(.L_53 - .L_52)
.L_52:
        /*002c*/ 	.word	0x00000000
        /*0030*/ 	.short	0x0001
        /*0032*/ 	.short	0x0008
        /*0034*/ 	.byte	0x00, 0xf5, 0x21, 0x00


	//----- nvinfo : EIATTR_KPARAM_INFO
	.align		4
.L_53:
        /*0038*/ 	.byte	0x04, 0x17
        /*003a*/ 	.short	(.L_55 - .L_54)
.L_54:
        /*003c*/ 	.word	0x00000000
        /*0040*/ 	.short	0x0000
        /*0042*/ 	.short	0x0000
        /*0044*/ 	.byte	0x00, 0xf5, 0x21, 0x00


	//----- nvinfo : EIATTR_SPARSE_MMA_MASK
	.align		4
.L_55:
        /*0048*/ 	.byte	0x03, 0x50
        /*004a*/ 	.short	0x0000


	//----- nvinfo : EIATTR_MAXREG_COUNT
	.align		4
        /*004c*/ 	.byte	0x03, 0x1b
        /*004e*/ 	.short	0x00ff


	//----- nvinfo : EIATTR_MERCURY_ISA_VERSION
	.align		4
        /*0050*/ 	.byte	0x03, 0x5f
        /*0052*/ 	.short	0x0101


	//----- nvinfo : EIATTR_VRC_CTA_INIT_COUNT
	.align		4
        /*0054*/ 	.byte	0x02, 0x4a
	.zero		1
	.zero		1


	//----- nvinfo : EIATTR_EXIT_INSTR_OFFSETS
	.align		4
        /*0058*/ 	.byte	0x04, 0x1c
        /*005a*/ 	.short	(.L_57 - .L_56)


	//   ....[0]....
.L_56:
        /*005c*/ 	.word	0x000000c0


	//   ....[1]....
        /*0060*/ 	.word	0x000002e0


	//----- nvinfo : EIATTR_CBANK_PARAM_SIZE
	.align		4
.L_57:
        /*0064*/ 	.byte	0x03, 0x19
        /*0066*/ 	.short	0x0018


	//----- nvinfo : EIATTR_PARAM_CBANK
	.align		4
        /*0068*/ 	.byte	0x04, 0x0a
        /*006a*/ 	.short	(.L_59 - .L_58)
	.align		4
.L_58:
        /*006c*/ 	.word	index@(.nv.constant0._Z11avg_poolingPiPfii)
        /*0070*/ 	.short	0x0380
        /*0072*/ 	.short	0x0018


	//----- nvinfo : EIATTR_SW_WAR
	.align		4
.L_59:
        /*0074*/ 	.byte	0x04, 0x36
        /*0076*/ 	.short	(.L_61 - .L_60)
.L_60:
        /*0078*/ 	.word	0x00000008
.L_61:


//--------------------- .nv.info._Z11max_poolingPiS_ii --------------------------
	.section	.nv.info._Z11max_poolingPiS_ii,"",@"SHT_CUDA_INFO"
	.sectionflags	@""
	.align	4


	//----- nvinfo : EIATTR_CUDA_API_VERSION
	.align		4
        /*0000*/ 	.byte	0x04, 0x37
        /*0002*/ 	.short	(.L_63 - .L_62)
.L_62:
        /*0004*/ 	.word	0x00000082


	//----- nvinfo : EIATTR_KPARAM_INFO
	.align		4
.L_63:
        /*0008*/ 	.byte	0x04, 0x17
        /*000a*/ 	.short	(.L_65 - .L_64)
.L_64:
        /*000c*/ 	.word	0x00000000
        /*0010*/ 	.short	0x0003
        /*0012*/ 	.short	0x0014
        /*0014*/ 	.byte	0x00, 0xf0, 0x11, 0x00


	//----- nvinfo : EIATTR_KPARAM_INFO
	.align		4
.L_65:
        /*0018*/ 	.byte	0x04, 0x17
        /*001a*/ 	.short	(.L_67 - .L_66)
.L_66:
        /*001c*/ 	.word	0x00000000
        /*0020*/ 	.short	0x0002
        /*0022*/ 	.short	0x0010
        /*0024*/ 	.byte	0x00, 0xf0, 0x11, 0x00


	//----- nvinfo : EIATTR_KPARAM_INFO
	.align		4
.L_67:
        /*0028*/ 	.byte	0x04, 0x17
        /*002a*/ 	.short	(.L_69 - .L_68)
.L_68:
        /*002c*/ 	.word	0x00000000
        /*0030*/ 	.short	0x0001
        /*0032*/ 	.short	0x0008
        /*0034*/ 	.byte	0x00, 0xf5, 0x21, 0x00


	//----- nvinfo : EIATTR_KPARAM_INFO
	.align		4
.L_69:
        /*0038*/ 	.byte	0x04, 0x17
        /*003a*/ 	.short	(.L_71 - .L_70)
.L_70:
        /*003c*/ 	.word	0x00000000
        /*0040*/ 	.short	0x0000
        /*0042*/ 	.short	0x0000
        /*0044*/ 	.byte	0x00, 0xf5, 0x21, 0x00


	//----- nvinfo : EIATTR_SPARSE_MMA_MASK
	.align		4
.L_71:
        /*0048*/ 	.byte	0x03, 0x50
        /*004a*/ 	.short	0x0000


	//----- nvinfo : EIATTR_MAXREG_COUNT
	.align		4
        /*004c*/ 	.byte	0x03, 0x1b
        /*004e*/ 	.short	0x00ff


	//----- nvinfo : EIATTR_MERCURY_ISA_VERSION
	.align		4
        /*0050*/ 	.byte	0x03, 0x5f
        /*0052*/ 	.short	0x0101


	//----- nvinfo : EIATTR_VRC_CTA_INIT_COUNT
	.align		4
        /*0054*/ 	.byte	0x02, 0x4a
	.zero		1
	.zero		1


	//----- nvinfo : EIATTR_EXIT_INSTR_OFFSETS
	.align		4
        /*0058*/ 	.byte	0x04, 0x1c
        /*005a*/ 	.short	(.L_73 - .L_72)


	//   ....[0]....
.L_72:
        /*005c*/ 	.word	0x000000c0


	//   ....[1]....
        /*0060*/ 	.word	0x00000280


	//----- nvinfo : EIATTR_CBANK_PARAM_SIZE
	.align		4
.L_73:
        /*0064*/ 	.byte	0x03, 0x19
        /*0066*/ 	.short	0x0018


	//----- nvinfo : EIATTR_PARAM_CBANK
	.align		4
        /*0068*/ 	.byte	0x04, 0x0a
        /*006a*/ 	.short	(.L_75 - .L_74)
	.align		4
.L_74:
        /*006c*/ 	.word	index@(.nv.constant0._Z11max_poolingPiS_ii)
        /*0070*/ 	.short	0x0380
        /*0072*/ 	.short	0x0018


	//----- nvinfo : EIATTR_SW_WAR
	.align		4
.L_75:
        /*0074*/ 	.byte	0x04, 0x36
        /*0076*/ 	.short	(.L_77 - .L_76)
.L_76:
        /*0078*/ 	.word	0x00000008
.L_77:


//--------------------- .nv.callgraph             --------------------------
	.section	.nv.callgraph,"",@"SHT_CUDA_CALLGRAPH"
	.align	4
	.sectionentsize	8
	.align		4
        /*0000*/ 	.word	0x00000000
	.align		4
        /*0004*/ 	.word	0xffffffff
	.align		4
        /*0008*/ 	.word	0x00000000
	.align		4
        /*000c*/ 	.word	0xfffffffe
	.align		4
        /*0010*/ 	.word	0x00000000
	.align		4
        /*0014*/ 	.word	0xfffffffd
	.align		4
        /*0018*/ 	.word	0x00000000
	.align		4
        /*001c*/ 	.word	0xfffffffc


//--------------------- .text._Z19inverse_avg_poolingPfS_S_iiiii --------------------------
	.section	.text._Z19inverse_avg_poolingPfS_S_iiiii,"ax",@progbits
	.align	128
        .global         _Z19inverse_avg_poolingPfS_S_iiiii
        .type           _Z19inverse_avg_poolingPfS_S_iiiii,@function
        .size           _Z19inverse_avg_poolingPfS_S_iiiii,(.L_x_22 - _Z19inverse_avg_poolingPfS_S_iiiii)
        .other          _Z19inverse_avg_poolingPfS_S_iiiii,@"STO_CUDA_ENTRY STV_DEFAULT"
_Z19inverse_avg_poolingPfS_S_iiiii:
.text._Z19inverse_avg_poolingPfS_S_iiiii:
[----:B------:R-:W-:Y:S01]  /*0000*/  LDC R1, c[0x0][0x37c] ;  /* 0x0000df00ff017b82 */ /* 0x000fe20000000800 */
[----:B------:R-:W0:Y:S01]  /*0010*/  S2R R2, SR_CTAID.Y ;  /* 0x0000000000027919 */ /* 0x000e220000002600 */
[----:B------:R-:W1:Y:S01]  /*0020*/  LDCU UR4, c[0x0][0x360] ;  /* 0x00006c00ff0477ac */ /* 0x000e620008000800 */
[----:B------:R-:W0:Y:S01]  /*0030*/  S2R R3, SR_TID.Y ;  /* 0x0000000000037919 */ /* 0x000e220000002200 */
[----:B------:R-:W0:Y:S01]  /*0040*/  LDCU UR5, c[0x0][0x364] ;  /* 0x00006c80ff0577ac */ /* 0x000e220008000800 */
[----:B------:R-:W1:Y:S01]  /*0050*/  S2R R9, SR_CTAID.X ;  /* 0x0000000000097919 */ /* 0x000e620000002500 */
[----:B------:R-:W2:Y:S01]  /*0060*/  LDCU.64 UR6, c[0x0][0x398] ;  /* 0x00007300ff0677ac */ /* 0x000ea20008000a00 */
[----:B------:R-:W1:Y:S01]  /*0070*/  S2R R0, SR_TID.X ;  /* 0x0000000000007919 */ /* 0x000e620000002100 */
[----:B0-----:R-:W-:-:S05]  /*0080*/  IMAD R2, R2, UR5, R3 ;  /* 0x0000000502027c24 */ /* 0x001fca000f8e0203 */
[----:B--2---:R-:W-:Y:S01]  /*0090*/  ISETP.GE.AND P0, PT, R2, UR7, PT ;  /* 0x0000000702007c0c */ /* 0x004fe2000bf06270 */
[----:B-1----:R-:W-:-:S05]  /*00a0*/  IMAD R9, R9, UR4, R0 ;  /* 0x0000000409097c24 */ /* 0x002fca000f8e0200 */
[----:B------:R-:W-:-:S13]  /*00b0*/  ISETP.GE.OR P0, PT, R9, UR6, P0 ;  /* 0x0000000609007c0c */ /* 0x000fda0008706670 */
[----:B------:R-:W-:Y:S05]  /*00c0*/  @P0 EXIT ;  /* 0x000000000000094d */ /* 0x000fea0003800000 */
[----:B------:R-:W0:Y:S01]  /*00d0*/  LDCU UR7, c[0x0][0x3a8] ;  /* 0x00007500ff0777ac */ /* 0x000e220008000800 */
[----:B------:R-:W1:Y:S01]  /*00e0*/  LDC.64 R6, c[0x0][0x390] ;  /* 0x0000e400ff067b82 */ /* 0x000e620000000a00 */
[----:B------:R-:W-:Y:S01]  /*00f0*/  CS2R R4, SRZ ;  /* 0x0000000000047805 */ /* 0x000fe2000001ff00 */
[----:B------:R-:W2:Y:S01]  /*0100*/  LDCU.64 UR8, c[0x0][0x3a0] ;  /* 0x00007400ff0877ac */ /* 0x000ea20008000a00 */
[----:B------:R-:W3:Y:S01]  /*0110*/  LDCU.64 UR4, c[0x0][0x358] ;  /* 0x00006b00ff0477ac */ /* 0x000ee20008000a00 */
[----:B0-----:R-:W-:Y:S02]  /*0120*/  IMAD R0, R9, UR7, RZ ;  /* 0x0000000709007c24 */ /* 0x001fe4000f8e02ff */
[----:B------:R-:W-:Y:S02]  /*0130*/  IMAD R13, R2, UR7, RZ ;  /* 0x00000007020d7c24 */ /* 0x000fe4000f8e02ff */
[C---:B------:R-:W-:Y:S01]  /*0140*/  VIADD R3, R0.reuse, 0x1 ;  /* 0x0000000100037836 */ /* 0x040fe20000000000 */
[----:B--2---:R-:W-:Y:S01]  /*0150*/  ISETP.GE.AND P0, PT, R0, UR8, PT ;  /* 0x0000000800007c0c */ /* 0x004fe2000bf06270 */
[----:B------:R-:W-:-:S02]  /*0160*/  IMAD R8, R2, UR8, R9 ;  /* 0x0000000802087c24 */ /* 0x000fc4000f8e0209 */
[----:B------:R-:W-:Y:S01]  /*0170*/  VIADD R0, R13, 0x1 ;  /* 0x000000010d007836 */ /* 0x000fe20000000000 */
[----:B------:R-:W-:Y:S01]  /*0180*/  ISETP.GE.AND P1, PT, R3, UR8, PT ;  /* 0x0000000803007c0c */ /* 0x000fe2000bf26270 */
[----:B------:R-:W-:-:S03]  /*0190*/  IMAD R8, R8, UR7, RZ ;  /* 0x0000000708087c24 */ /* 0x000fc6000f8e02ff */
[----:B------:R-:W-:Y:S01]  /*01a0*/  ISETP.GE.OR P3, PT, R13, UR9, P1 ;  /* 0x000000090d007c0c */ /* 0x000fe20008f66670 */
[--C-:B-1----:R-:W-:Y:S01]  /*01b0*/  IMAD.WIDE R10, R8, 0x4, R6.reuse ;  /* 0x00000004080a7825 */ /* 0x102fe200078e0206 */
[----:B------:R-:W-:Y:S02]  /*01c0*/  ISETP.GE.OR P2, PT, R0, UR9, P0 ;  /* 0x0000000900007c0c */ /* 0x000fe40008746670 */
[----:B------:R-:W-:Y:S02]  /*01d0*/  IADD3 R3, PT, PT, R8, UR8, RZ ;  /* 0x0000000808037c10 */ /* 0x000fe4000fffe0ff */
[----:B------:R-:W-:Y:S02]  /*01e0*/  ISETP.GE.OR P1, PT, R0, UR9, P1 ;  /* 0x0000000900007c0c */ /* 0x000fe40008f26670 */
[----:B---3--:R-:W2:Y:S01]  /*01f0*/  LDG.E R0, desc[UR4][R10.64] ;  /* 0x000000040a007981 */ /* 0x008ea2000c1e1900 */
[----:B------:R-:W-:-:S04]  /*0200*/  IMAD.WIDE R6, R3, 0x4, R6 ;  /* 0x0000000403067825 */ /* 0x000fc800078e0206 */
[----:B------:R-:W3:Y:S01]  /*0210*/  @!P3 LDG.E R4, desc[UR4][R10.64+0x4] ;  /* 0x000004040a04b981 */ /* 0x000ee2000c1e1900 */
[----:B------:R-:W-:-:S03]  /*0220*/  IMAD.MOV.U32 R12, RZ, RZ, RZ ;  /* 0x000000ffff0c7224 */ /* 0x000fc600078e00ff */
[----:B------:R-:W4:Y:S04]  /*0230*/  @!P2 LDG.E R5, desc[UR4][R6.64] ;  /* 0x000000040605a981 */ /* 0x000f28000c1e1900 */
[----:B------:R-:W5:Y:S01]  /*0240*/  @!P1 LDG.E R12, desc[UR4][R6.64+0x4] ;  /* 0x00000404060c9981 */ /* 0x000f62000c1e1900 */
[----:B------:R-:W-:Y:S01]  /*0250*/  ISETP.GE.OR P0, PT, R13, UR9, P0 ;  /* 0x000000090d007c0c */ /* 0x000fe20008706670 */
[----:B------:R-:W-:Y:S01]  /*0260*/  IMAD.MOV.U32 R3, RZ, RZ, RZ ;  /* 0x000000ffff037224 */ /* 0x000fe200078e00ff */
[----:B------:R-:W-:Y:S01]  /*0270*/  BSSY.RECONVERGENT B0, `(.L_x_0) ;  /* 0x0000013000007945 */ /* 0x000fe20003800200 */
[----:B------:R-:W-:-:S10]  /*0280*/  IMAD R9, R2, UR6, R9 ;  /* 0x0000000602097c24 */ /* 0x000fd4000f8e0209 */
[----:B--2---:R-:W-:-:S04]  /*0290*/  @!P0 FADD R3, RZ, R0 ;  /* 0x00000000ff038221 */ /* 0x004fc80000000000 */
[----:B---3--:R-:W-:-:S04]  /*02a0*/  FADD R4, R4, R3 ;  /* 0x0000000304047221 */ /* 0x008fc80000000000 */
[----:B----4-:R-:W-:Y:S02]  /*02b0*/  FADD R3, R4, R5 ;  /* 0x0000000504037221 */ /* 0x010fe40000000000 */
[----:B------:R-:W0:Y:S02]  /*02c0*/  LDC.64 R4, c[0x0][0x380] ;  /* 0x0000e000ff047b82 */ /* 0x000e240000000a00 */
[----:B-----5:R-:W-:-:S04]  /*02d0*/  FADD R3, R3, R12 ;  /* 0x0000000c03037221 */ /* 0x020fc80000000000 */
[----:B------:R-:W1:Y:S08]  /*02e0*/  MUFU.RCP R12, R3 ;  /* 0x00000003000c7308 */ /* 0x000e700000001000 */
[----:B------:R-:W2:Y:S01]  /*02f0*/  FCHK P0, R0, R3 ;  /* 0x0000000300007302 */ /* 0x000ea20000000000 */
[----:B-1----:R-:W-:Y:S01]  /*0300*/  FFMA R13, -R3, R12, 1 ;  /* 0x3f800000030d7423 */ /* 0x002fe2000000010c */
[----:B0-----:R-:W-:-:S04]  /*0310*/  IMAD.WIDE R4, R9, 0x4, R4 ;  /* 0x0000000409047825 */ /* 0x001fc800078e0204 */
[----:B------:R-:W-:-:S04]  /*0320*/  FFMA R13, R12, R13, R12 ;  /* 0x0000000d0c0d7223 */ /* 0x000fc8000000000c */
[----:B------:R-:W-:-:S04]  /*0330*/  FFMA R12, R0, R13, RZ ;  /* 0x0000000d000c7223 */ /* 0x000fc800000000ff */
[----:B------:R-:W-:-:S04]  /*0340*/  FFMA R2, -R3, R12, R0 ;  /* 0x0000000c03027223 */ /* 0x000fc80000000100 */
[----:B------:R-:W-:Y:S01]  /*0350*/  FFMA R2, R13, R2, R12 ;  /* 0x000000020d027223 */ /* 0x000fe2000000000c */
[----:B--2---:R-:W-:Y:S06]  /*0360*/  @!P0 BRA `(.L_x_1) ;  /* 0x00000000000c8947 */ /* 0x004fec0003800000 */
[----:B------:R-:W-:-:S07]  /*0370*/  MOV R2, 0x390 ;  /* 0x0000039000027802 */ /* 0x000fce0000000f00 */
[----:B------:R-:W-:Y:S05]  /*0380*/  CALL.REL.NOINC `($__internal_0_$__cuda_sm3x_div_rn_noftz_f32_slowpath) ;  /* 0x0000000000f47944 */ /* 0x000fea0003c00000 */
[----:B------:R-:W-:-:S07]  /*0390*/  MOV R2, R0 ;  /* 0x0000000000027202 */ /* 0x000fce0000000f00 */
.L_x_1:
[----:B------:R-:W-:Y:S05]  /*03a0*/  BSYNC.RECONVERGENT B0 ;  /* 0x0000000000007941 */ /* 0x000fea0003800200 */
.L_x_0:
[----:B------:R-:W2:Y:S01]  /*03b0*/  LDG.E R9, desc[UR4][R4.64] ;  /* 0x0000000404097981 */ /* 0x000ea2000c1e1900 */
[----:B------:R-:W0:Y:S01]  /*03c0*/  LDC.64 R12, c[0x0][0x388] ;  /* 0x0000e200ff0c7b82 */ /* 0x000e220000000a00 */
[----:B------:R-:W1:Y:S01]  /*03d0*/  MUFU.RCP R0, R3 ;  /* 0x0000000300007308 */ /* 0x000e620000001000 */
[----:B--2---:R-:W-:Y:S01]  /*03e0*/  FMUL R15, R9, R2 ;  /* 0x00000002090f7220 */ /* 0x004fe20000400000 */
[----:B0-----:R-:W-:-:S05]  /*03f0*/  IMAD.WIDE R8, R8, 0x4, R12 ;  /* 0x0000000408087825 */ /* 0x001fca00078e020c */
[----:B------:R0:W-:Y:S04]  /*0400*/  STG.E desc[UR4][R8.64], R15 ;  /* 0x0000000f08007986 */ /* 0x0001e8000c101904 */
[----:B------:R-:W2:Y:S01]  /*0410*/  LDG.E R10, desc[UR4][R10.64+0x4] ;  /* 0x000004040a0a7981 */ /* 0x000ea2000c1e1900 */
[----:B-1----:R-:W-:Y:S01]  /*0420*/  FFMA R13, -R3, R0, 1 ;  /* 0x3f800000030d7423 */ /* 0x002fe20000000100 */
[----:B------:R-:W-:Y:S03]  /*0430*/  BSSY.RECONVERGENT B0, `(.L_x_2) ;  /* 0x000000a000007945 */ /* 0x000fe60003800200 */
[----:B------:R-:W-:Y:S01]  /*0440*/  FFMA R0, R0, R13, R0 ;  /* 0x0000000d00007223 */ /* 0x000fe20000000000 */
[----:B--2---:R-:W1:Y:S03]  /*0450*/  FCHK P0, R10, R3 ;  /* 0x000000030a007302 */ /* 0x004e660000000000 */
[----:B------:R-:W-:-:S04]  /*0460*/  FFMA R13, R0, R10, RZ ;  /* 0x0000000a000d7223 */ /* 0x000fc800000000ff */
[----:B------:R-:W-:-:S04]  /*0470*/  FFMA R2, -R3, R13, R10 ;  /* 0x0000000d03027223 */ /* 0x000fc8000000010a */
[----:B------:R-:W-:Y:S01]  /*0480*/  FFMA R0, R0, R2, R13 ;  /* 0x0000000200007223 */ /* 0x000fe2000000000d */
[----:B01----:R-:W-:Y:S06]  /*0490*/  @!P0 BRA `(.L_x_3) ;  /* 0x00000000000c8947 */ /* 0x003fec0003800000 */
[----:B------:R-:W-:Y:S01]  /*04a0*/  IMAD.MOV.U32 R0, RZ, RZ, R10 ;  /* 0x000000ffff007224 */ /* 0x000fe200078e000a */
[----:B------:R-:W-:-:S07]  /*04b0*/  MOV R2, 0x4d0 ;  /* 0x000004d000027802 */ /* 0x000fce0000000f00 */
[----:B------:R-:W-:Y:S05]  /*04c0*/  CALL.REL.NOINC `($__internal_0_$__cuda_sm3x_div_rn_noftz_f32_slowpath) ;  /* 0x0000000000a47944 */ /* 0x000fea0003c00000 */
.L_x_3:
[----:B------:R-:W-:Y:S05]  /*04d0*/  BSYNC.RECONVERGENT B0 ;  /* 0x0000000000007941 */ /* 0x000fea0003800200 */
.L_x_2:
[----:B------:R-:W2:Y:S02]  /*04e0*/  LDG.E R11, desc[UR4][R4.64] ;  /* 0x00000004040b7981 */ /* 0x000ea4000c1e1900 */
[----:B--2---:R-:W-:-:S05]  /*04f0*/  FMUL R11, R11, R0 ;  /* 0x000000000b0b7220 */ /* 0x004fca0000400000 */
[----:B------:R0:W-:Y:S04]  /*0500*/  STG.E desc[UR4][R8.64+0x4], R11 ;  /* 0x0000040b08007986 */ /* 0x0001e8000c101904 */
[----:B------:R-:W2:Y:S01]  /*0510*/  LDG.E R2, desc[UR4][R6.64] ;  /* 0x0000000406027981 */ /* 0x000ea2000c1e1900 */
[----:B------:R-:W1:Y:S01]  /*0520*/  MUFU.RCP R0, R3 ;  /* 0x0000000300007308 */ /* 0x000e620000001000 */
[----:B------:R-:W-:Y:S01]  /*0530*/  BSSY.RECONVERGENT B0, `(.L_x_4) ;  /* 0x000000b000007945 */ /* 0x000fe20003800200 */
[----:B-1----:R-:W-:-:S04]  /*0540*/  FFMA R13, -R3, R0, 1 ;  /* 0x3f800000030d7423 */ /* 0x002fc80000000100 */
[----:B------:R-:W-:Y:S02]  /*0550*/  FFMA R0, R0, R13, R0 ;  /* 0x0000000d00007223 */ /* 0x000fe40000000000 */
[----:B--2---:R-:W1:Y:S02]  /*0560*/  FCHK P0, R2, R3 ;  /* 0x0000000302007302 */ /* 0x004e640000000000 */
[----:B------:R-:W-:-:S04]  /*0570*/  FFMA R13, R0, R2, RZ ;  /* 0x00000002000d7223 */ /* 0x000fc800000000ff */
[----:B------:R-:W-:-:S04]  /*0580*/  FFMA R10, -R3, R13, R2 ;  /* 0x0000000d030a7223 */ /* 0x000fc80000000102 */
[----:B------:R-:W-:Y:S01]  /*0590*/  FFMA R0, R0, R10, R13 ;  /* 0x0000000a00007223 */ /* 0x000fe2000000000d */
[----:B01----:R-:W-:Y:S06]  /*05a0*/  @!P0 BRA `(.L_x_5) ;  /* 0x00000000000c8947 */ /* 0x003fec0003800000 */
[----:B------:R-:W-:Y:S01]  /*05b0*/  IMAD.MOV.U32 R0, RZ, RZ, R2 ;  /* 0x000000ffff007224 */ /* 0x000fe200078e0002 */
[----:B------:R-:W-:-:S07]  /*05c0*/  MOV R2, 0x5e0 ;  /* 0x000005e000027802 */ /* 0x000fce0000000f00 */
[----:B------:R-:W-:Y:S05]  /*05d0*/  CALL.REL.NOINC `($__internal_0_$__cuda_sm3x_div_rn_noftz_f32_slowpath) ;  /* 0x0000000000607944 */ /* 0x000fea0003c00000 */
.L_x_5:
[----:B------:R-:W-:Y:S05]  /*05e0*/  BSYNC.RECONVERGENT B0 ;  /* 0x0000000000007941 */ /* 0x000fea0003800200 */
.L_x_4:
[----:B------:R-:W2:Y:S01]  /*05f0*/  LDG.E R11, desc[UR4][R4.64] ;  /* 0x00000004040b7981 */ /* 0x000ea2000c1e1900 */
[----:B------:R-:W0:Y:S02]  /*0600*/  LDC R13, c[0x0][0x3a0] ;  /* 0x0000e800ff0d7b82 */ /* 0x000e240000000800 */
[----:B0-----:R-:W-:-:S04]  /*0610*/  IMAD.WIDE R8, R13, 0x4, R8 ;  /* 0x000000040d087825 */ /* 0x001fc800078e0208 */
        /* <DEDUP_REMOVED lines=12> */
[----:B------:R-:W-:Y:S02]  /*06e0*/  MOV R0, R6 ;  /* 0x0000000600007202 */ /* 0x000fe40000000f00 */
[----:B------:R-:W-:-:S07]  /*06f0*/  MOV R2, 0x710 ;  /* 0x0000071000027802 */ /* 0x000fce0000000f00 */
[----:B------:R-:W-:Y:S05]  /*0700*/  CALL.REL.NOINC `($__internal_0_$__cuda_sm3x_div_rn_noftz_f32_slowpath) ;  /* 0x0000000000147944 */ /* 0x000fea0003c00000 */
.L_x_7:
[----:B------:R-:W-:Y:S05]  /*0710*/  BSYNC.RECONVERGENT B0 ;  /* 0x0000000000007941 */ /* 0x000fea0003800200 */
.L_x_6:
[----:B------:R-:W2:Y:S02]  /*0720*/  LDG.E R5, desc[UR4][R4.64] ;  /* 0x0000000404057981 */ /* 0x000ea4000c1e1900 */
[----:B--2---:R-:W-:-:S05]  /*0730*/  FMUL R3, R5, R0 ;  /* 0x0000000005037220 */ /* 0x004fca0000400000 */
[----:B------:R-:W-:Y:S01]  /*0740*/  STG.E desc[UR4][R8.64+0x4], R3 ;  /* 0x0000040308007986 */ /* 0x000fe2000c101904 */
[----:B------:R-:W-:Y:S05]  /*0750*/  EXIT ;  /* 0x000000000000794d */ /* 0x000fea0003800000 */
        .weak           $__internal_0_$__cuda_sm3x_div_rn_noftz_f32_slowpath
        .type           $__internal_0_$__cuda_sm3x_div_rn_noftz_f32_slowpath,@function
        .size           $__internal_0_$__cuda_sm3x_div_rn_noftz_f32_slowpath,(.L_x_22 - $__internal_0_$__cuda_sm3x_div_rn_noftz_f32_slowpath)
$__internal_0_$__cuda_sm3x_div_rn_noftz_f32_slowpath:
[--C-:B------:R-:W-:Y:S01]  /*0760*/  SHF.R.U32.HI R12, RZ, 0x17, R3.reuse ;  /* 0x00000017ff0c7819 */ /* 0x100fe20000011603 */
[----:B------:R-:W-:Y:S01]  /*0770*/  BSSY.RECONVERGENT B1, `(.L_x_8) ;  /* 0x0000063000017945 */ /* 0x000fe20003800200 */
[----:B------:R-:W-:Y:S01]  /*0780*/  SHF.R.U32.HI R13, RZ, 0x17, R0 ;  /* 0x00000017ff0d7819 */ /* 0x000fe20000011600 */
[----:B------:R-:W-:Y:S01]  /*0790*/  IMAD.MOV.U32 R15, RZ, RZ, R3 ;  /* 0x000000ffff0f7224 */ /* 0x000fe200078e0003 */
[----:B------:R-:W-:Y:S02]  /*07a0*/  LOP3.LUT R12, R12, 0xff, RZ, 0xc0, !PT ;  /* 0x000000ff0c0c7812 */ /* 0x000fe400078ec0ff */
[----:B------:R-:W-:-:S03]  /*07b0*/  LOP3.LUT R17, R13, 0xff, RZ, 0xc0, !PT ;  /* 0x000000ff0d117812 */ /* 0x000fc600078ec0ff */
[----:B------:R-:W-:Y:S01]  /*07c0*/  VIADD R16, R12, 0xffffffff ;  /* 0xffffffff0c107836 */ /* 0x000fe20000000000 */
[----:B------:R-:W-:-:S04]  /*07d0*/  IADD3 R14, PT, PT, R17, -0x1, RZ ;  /* 0xffffffff110e7810 */ /* 0x000fc80007ffe0ff */
[----:B------:R-:W-:-:S04]  /*07e0*/  ISETP.GT.U32.AND P0, PT, R16, 0xfd, PT ;  /* 0x000000fd1000780c */ /* 0x000fc80003f04070 */
[----:B------:R-:W-:-:S13]  /*07f0*/  ISETP.GT.U32.OR P0, PT, R14, 0xfd, P0 ;  /* 0x000000fd0e00780c */ /* 0x000fda0000704470 */
[----:B------:R-:W-:Y:S01]  /*0800*/  @!P0 MOV R13, RZ ;  /* 0x000000ff000d8202 */ /* 0x000fe20000000f00 */
[----:B------:R-:W-:Y:S06]  /*0810*/  @!P0 BRA `(.L_x_9) ;  /* 0x00000000005c8947 */ /* 0x000fec0003800000 */
[----:B------:R-:W-:Y:S02]  /*0820*/  FSETP.GTU.FTZ.AND P0, PT, |R0|, +INF , PT ;  /* 0x7f8000000000780b */ /* 0x000fe40003f1c200 */
[----:B------:R-:W-:-:S04]  /*0830*/  FSETP.GTU.FTZ.AND P1, PT, |R3|, +INF , PT ;  /* 0x7f8000000300780b */ /* 0x000fc80003f3c200 */
[----:B------:R-:W-:-:S13]  /*0840*/  PLOP3.LUT P0, PT, P0, P1, PT, 0xf8, 0x8f ;  /* 0x00000000008f781c */ /* 0x000fda0000703f70 */
[----:B------:R-:W-:Y:S05]  /*0850*/  @P0 BRA `(.L_x_10) ;  /* 0x00000004004c0947 */ /* 0x000fea0003800000 */
[----:B------:R-:W-:-:S13]  /*0860*/  LOP3.LUT P0, RZ, R15, 0x7fffffff, R0, 0xc8, !PT ;  /* 0x7fffffff0fff7812 */ /* 0x000fda000780c800 */
[----:B------:R-:W-:Y:S05]  /*0870*/  @!P0 BRA `(.L_x_11) ;  /* 0x00000004003c8947 */ /* 0x000fea0003800000 */
[C---:B------:R-:W-:Y:S02]  /*0880*/  FSETP.NEU.FTZ.AND P1, PT, |R0|.reuse, +INF , PT ;  /* 0x7f8000000000780b */ /* 0x040fe40003f3d200 */
[----:B------:R-:W-:Y:S02]  /*0890*/  FSETP.NEU.FTZ.AND P2, PT, |R3|, +INF , PT ;  /* 0x7f8000000300780b */ /* 0x000fe40003f5d200 */
[----:B------:R-:W-:-:S11]  /*08a0*/  FSETP.NEU.FTZ.AND P0, PT, |R0|, +INF , PT ;  /* 0x7f8000000000780b */ /* 0x000fd60003f1d200 */
[----:B------:R-:W-:Y:S05]  /*08b0*/  @!P2 BRA !P1, `(.L_x_11) ;  /* 0x00000004002ca947 */ /* 0x000fea0004800000 */
[----:B------:R-:W-:-:S04]  /*08c0*/  LOP3.LUT P1, RZ, R0, 0x7fffffff, RZ, 0xc0, !PT ;  /* 0x7fffffff00ff7812 */ /* 0x000fc8000782c0ff */
[----:B------:R-:W-:-:S13]  /*08d0*/  PLOP3.LUT P1, PT, P2, P1, PT, 0x2f, 0xf2 ;  /* 0x0000000000f2781c */ /* 0x000fda0001722577 */
[----:B------:R-:W-:Y:S05]  /*08e0*/  @P1 BRA `(.L_x_12) ;  /* 0x0000000400181947 */ /* 0x000fea0003800000 */
[----:B------:R-:W-:-:S04]  /*08f0*/  LOP3.LUT P1, RZ, R15, 0x7fffffff, RZ, 0xc0, !PT ;  /* 0x7fffffff0fff7812 */ /* 0x000fc8000782c0ff */
[----:B------:R-:W-:-:S13]  /*0900*/  PLOP3.LUT P0, PT, P0, P1, PT, 0x2f, 0xf2 ;  /* 0x0000000000f2781c */ /* 0x000fda0000702577 */
[----:B------:R-:W-:Y:S05]  /*0910*/  @P0 BRA `(.L_x_13) ;  /* 0x0000000400000947 */ /* 0x000fea0003800000 */
[----:B------:R-:W-:Y:S02]  /*0920*/  ISETP.GE.AND P0, PT, R14, RZ, PT ;  /* 0x000000ff0e00720c */ /* 0x000fe40003f06270 */
[----:B------:R-:W-:-:S11]  /*0930*/  ISETP.GE.AND P1, PT, R16, RZ, PT ;  /* 0x000000ff1000720c */ /* 0x000fd60003f26270 */
[----:B------:R-:W-:Y:S01]  /*0940*/  @P0 IMAD.MOV.U32 R13, RZ, RZ, RZ ;  /* 0x000000ffff0d0224 */ /* 0x000fe200078e00ff */
[----:B------:R-:W-:Y:S01]  /*0950*/  @!P0 MOV R13, 0xffffffc0 ;  /* 0xffffffc0000d8802 */ /* 0x000fe20000000f00 */
[----:B------:R-:W-:Y:S01]  /*0960*/  @!P0 FFMA R0, R0, 1.84467440737095516160e+19, RZ ;  /* 0x5f80000000008823 */ /* 0x000fe200000000ff */
[----:B------:R-:W-:-:S03]  /*0970*/  @!P1 FFMA R15, R3, 1.84467440737095516160e+19, RZ ;  /* 0x5f800000030f9823 */ /* 0x000fc600000000ff */
[----:B------:R-:W-:-:S07]  /*0980*/  @!P1 VIADD R13, R13, 0x40 ;  /* 0x000000400d0d9836 */ /* 0x000fce0000000000 */
.L_x_9:
[----:B------:R-:W-:Y:S01]  /*0990*/  LEA R14, R12, 0xc0800000, 0x17 ;  /* 0xc08000000c0e7811 */ /* 0x000fe200078eb8ff */
[----:B------:R-:W-:Y:S01]  /*09a0*/  VIADD R17, R17, 0xffffff81 ;  /* 0xffffff8111117836 */ /* 0x000fe20000000000 */
[----:B------:R-:W-:Y:S02]  /*09b0*/  BSSY.RECONVERGENT B2, `(.L_x_14) ;  /* 0x0000035000027945 */ /* 0x000fe40003800200 */
[----:B------:R-:W-:Y:S01]  /*09c0*/  IADD3 R16, PT, PT, -R14, R15, RZ ;  /* 0x0000000f0e107210 */ /* 0x000fe20007ffe1ff */
[----:B------:R-:W-:-:S03]  /*09d0*/  IMAD R0, R17, -0x800000, R0 ;  /* 0xff80000011007824 */ /* 0x000fc600078e0200 */
[----:B------:R0:W1:Y:S01]  /*09e0*/  MUFU.RCP R15, R16 ;  /* 0x00000010000f7308 */ /* 0x0000620000001000 */
[----:B------:R-:W-:Y:S01]  /*09f0*/  FADD.FTZ R19, -R16, -RZ ;  /* 0x800000ff10137221 */ /* 0x000fe20000010100 */
[----:B0-----:R-:W-:-:S04]  /*0a00*/  IADD3 R16, PT, PT, R17, 0x7f, -R12 ;  /* 0x0000007f11107810 */ /* 0x001fc80007ffe80c */
[----:B------:R-:W-:Y:S01]  /*0a10*/  IADD3 R13, PT, PT, R16, R13, RZ ;  /* 0x0000000d100d7210 */ /* 0x000fe20007ffe0ff */
[----:B-1----:R-:W-:-:S04]  /*0a20*/  FFMA R14, R15, R19, 1 ;  /* 0x3f8000000f0e7423 */ /* 0x002fc80000000013 */
[----:B------:R-:W-:-:S04]  /*0a30*/  FFMA R15, R15, R14, R15 ;  /* 0x0000000e0f0f7223 */ /* 0x000fc8000000000f */
[----:B------:R-:W-:-:S04]  /*0a40*/  FFMA R14, R0, R15, RZ ;  /* 0x0000000f000e7223 */ /* 0x000fc800000000ff */
[----:B------:R-:W-:-:S04]  /*0a50*/  FFMA R18, R19, R14, R0 ;  /* 0x0000000e13127223 */ /* 0x000fc80000000000 */
[----:B------:R-:W-:-:S04]  /*0a60*/  FFMA R14, R15, R18, R14 ;  /* 0x000000120f0e7223 */ /* 0x000fc8000000000e */
[----:B------:R-:W-:-:S04]  /*0a70*/  FFMA R19, R19, R14, R0 ;  /* 0x0000000e13137223 */ /* 0x000fc80000000000 */
[----:B------:R-:W-:-:S05]  /*0a80*/  FFMA R0, R15, R19, R14 ;  /* 0x000000130f007223 */ /* 0x000fca000000000e */
[----:B------:R-:W-:-:S04]  /*0a90*/  SHF.R.U32.HI R12, RZ, 0x17, R0 ;  /* 0x00000017ff0c7819 */ /* 0x000fc80000011600 */
[----:B------:R-:W-:-:S05]  /*0aa0*/  LOP3.LUT R12, R12, 0xff, RZ, 0xc0, !PT ;  /* 0x000000ff0c0c7812 */ /* 0x000fca00078ec0ff */
[----:B------:R-:W-:-:S05]  /*0ab0*/  IMAD.IADD R16, R12, 0x1, R13 ;  /* 0x000000010c107824 */ /* 0x000fca00078e020d */
[----:B------:R-:W-:-:S04]  /*0ac0*/  IADD3 R12, PT, PT, R16, -0x1, RZ ;  /* 0xffffffff100c7810 */ /* 0x000fc80007ffe0ff */
[----:B------:R-:W-:-:S13]  /*0ad0*/  ISETP.GE.U32.AND P0, PT, R12, 0xfe, PT ;  /* 0x000000fe0c00780c */ /* 0x000fda0003f06070 */
[----:B------:R-:W-:Y:S05]  /*0ae0*/  @!P0 BRA `(.L_x_15) ;  /* 0x0000000000808947 */ /* 0x000fea0003800000 */
[----:B------:R-:W-:-:S13]  /*0af0*/  ISETP.GT.AND P0, PT, R16, 0xfe, PT ;  /* 0x000000fe1000780c */ /* 0x000fda0003f04270 */
[----:B------:R-:W-:Y:S05]  /*0b00*/  @P0 BRA `(.L_x_16) ;  /* 0x00000000006c0947 */ /* 0x000fea0003800000 */
[----:B------:R-:W-:-:S13]  /*0b10*/  ISETP.GE.AND P0, PT, R16, 0x1, PT ;  /* 0x000000011000780c */ /* 0x000fda0003f06270 */
[----:B------:R-:W-:Y:S05]  /*0b20*/  @P0 BRA `(.L_x_17) ;  /* 0x0000000000740947 */ /* 0x000fea0003800000 */
[----:B------:R-:W-:Y:S02]  /*0b30*/  ISETP.GE.AND P0, PT, R16, -0x18, PT ;  /* 0xffffffe81000780c */ /* 0x000fe40003f06270 */
[----:B------:R-:W-:-:S11]  /*0b40*/  LOP3.LUT R0, R0, 0x80000000, RZ, 0xc0, !PT ;  /* 0x8000000000007812 */ /* 0x000fd600078ec0ff */
[----:B------:R-:W-:Y:S05]  /*0b50*/  @!P0 BRA `(.L_x_17) ;  /* 0x0000000000688947 */ /* 0x000fea0003800000 */
[CCC-:B------:R-:W-:Y:S01]  /*0b60*/  FFMA.RZ R12, R15.reuse, R19.reuse, R14.reuse ;  /* 0x000000130f0c7223 */ /* 0x1c0fe2000000c00e */
[C---:B------:R-:W-:Y:S02]  /*0b70*/  ISETP.NE.AND P2, PT, R16.reuse, RZ, PT ;  /* 0x000000ff1000720c */ /* 0x040fe40003f45270 */
[----:B------:R-:W-:Y:S02]  /*0b80*/  ISETP.NE.AND P1, PT, R16, RZ, PT ;  /* 0x000000ff1000720c */ /* 0x000fe40003f25270 */
[----:B------:R-:W-:Y:S01]  /*0b90*/  LOP3.LUT R13, R12, 0x7fffff, RZ, 0xc0, !PT ;  /* 0x007fffff0c0d7812 */ /* 0x000fe200078ec0ff */
[CCC-:B------:R-:W-:Y:S01]  /*0ba0*/  FFMA.RP R12, R15.reuse, R19.reuse, R14.reuse ;  /* 0x000000130f0c7223 */ /* 0x1c0fe2000000800e */
[----:B------:R-:W-:Y:S01]  /*0bb0*/  FFMA.RM R15, R15, R19, R14 ;  /* 0x000000130f0f7223 */ /* 0x000fe2000000400e */
[C---:B------:R-:W-:Y:S01]  /*0bc0*/  VIADD R14, R16.reuse, 0x20 ;  /* 0x00000020100e7836 */ /* 0x040fe20000000000 */
[----:B------:R-:W-:Y:S02]  /*0bd0*/  LOP3.LUT R13, R13, 0x800000, RZ, 0xfc, !PT ;  /* 0x008000000d0d7812 */ /* 0x000fe400078efcff */
[----:B------:R-:W-:-:S02]  /*0be0*/  IADD3 R16, PT, PT, -R16, RZ, RZ ;  /* 0x000000ff10107210 */ /* 0x000fc40007ffe1ff */
[----:B------:R-:W-:Y:S02]  /*0bf0*/  SHF.L.U32 R14, R13, R14, RZ ;  /* 0x0000000e0d0e7219 */ /* 0x000fe400000006ff */
[----:B------:R-:W-:Y:S02]  /*0c00*/  FSETP.NEU.FTZ.AND P0, PT, R12, R15, PT ;  /* 0x0000000f0c00720b */ /* 0x000fe40003f1d000 */
[----:B------:R-:W-:Y:S02]  /*0c10*/  SEL R12, R16, RZ, P2 ;  /* 0x000000ff100c7207 */ /* 0x000fe40001000000 */
[----:B------:R-:W-:Y:S02]  /*0c20*/  ISETP.NE.AND P1, PT, R14, RZ, P1 ;  /* 0x000000ff0e00720c */ /* 0x000fe40000f25270 */
[----:B------:R-:W-:Y:S02]  /*0c30*/  SHF.R.U32.HI R12, RZ, R12, R13 ;  /* 0x0000000cff0c7219 */ /* 0x000fe4000001160d */
[----:B------:R-:W-:-:S02]  /*0c40*/  PLOP3.LUT P0, PT, P0, P1, PT, 0xf8, 0x8f ;  /* 0x00000000008f781c */ /* 0x000fc40000703f70 */
[----:B------:R-:W-:Y:S02]  /*0c50*/  SHF.R.U32.HI R14, RZ, 0x1, R12 ;  /* 0x00000001ff0e7819 */ /* 0x000fe4000001160c */
[----:B------:R-:W-:-:S04]  /*0c60*/  SEL R13, RZ, 0x1, !P0 ;  /* 0x00000001ff0d7807 */ /* 0x000fc80004000000 */
[----:B------:R-:W-:-:S04]  /*0c70*/  LOP3.LUT R13, R13, 0x1, R14, 0xf8, !PT ;  /* 0x000000010d0d7812 */ /* 0x000fc800078ef80e */
[----:B------:R-:W-:-:S05]  /*0c80*/  LOP3.LUT R13, R13, R12, RZ, 0xc0, !PT ;  /* 0x0000000c0d0d7212 */ /* 0x000fca00078ec0ff */
[----:B------:R-:W-:-:S05]  /*0c90*/  IMAD.IADD R13, R14, 0x1, R13 ;  /* 0x000000010e0d7824 */ /* 0x000fca00078e020d */
[----:B------:R-:W-:Y:S01]  /*0ca0*/  LOP3.LUT R0, R13, R0, RZ, 0xfc, !PT ;  /* 0x000000000d007212 */ /* 0x000fe200078efcff */
[----:B------:R-:W-:Y:S06]  /*0cb0*/  BRA `(.L_x_17) ;  /* 0x0000000000107947 */ /* 0x000fec0003800000 */
.L_x_16:
[----:B------:R-:W-:-:S04]  /*0cc0*/  LOP3.LUT R0, R0, 0x80000000, RZ, 0xc0, !PT ;  /* 0x8000000000007812 */ /* 0x000fc800078ec0ff */
[----:B------:R-:W-:Y:S01]  /*0cd0*/  LOP3.LUT R0, R0, 0x7f800000, RZ, 0xfc, !PT ;  /* 0x7f80000000007812 */ /* 0x000fe200078efcff */
[----:B------:R-:W-:Y:S06]  /*0ce0*/  BRA `(.L_x_17) ;  /* 0x0000000000047947 */ /* 0x000fec0003800000 */
.L_x_15:
[----:B------:R-:W-:-:S07]  /*0cf0*/  LEA R0, R13, R0, 0x17 ;  /* 0x000000000d007211 */ /* 0x000fce00078eb8ff */
.L_x_17:
[----:B------:R-:W-:Y:S05]  /*0d00*/  BSYNC.RECONVERGENT B2 ;  /* 0x0000000000027941 */ /* 0x000fea0003800200 */
.L_x_14:
[----:B------:R-:W-:Y:S05]  /*0d10*/  BRA `(.L_x_18) ;  /* 0x0000000000207947 */ /* 0x000fea0003800000 */
.L_x_13:
[----:B------:R-:W-:-:S04]  /*0d20*/  LOP3.LUT R0, R15, 0x80000000, R0, 0x48, !PT ;  /* 0x800000000f007812 */ /* 0x000fc800078e4800 */
[----:B------:R-:W-:Y:S01]  /*0d30*/  LOP3.LUT R0, R0, 0x7f800000, RZ, 0xfc, !PT ;  /* 0x7f80000000007812 */ /* 0x000fe200078efcff */
[----:B------:R-:W-:Y:S06]  /*0d40*/  BRA `(.L_x_18) ;  /* 0x0000000000147947 */ /* 0x000fec0003800000 */
.L_x_12:
[----:B------:R-:W-:Y:S01]  /*0d50*/  LOP3.LUT R0, R15, 0x80000000, R0, 0x48, !PT ;  /* 0x800000000f007812 */ /* 0x000fe200078e4800 */
[----:B------:R-:W-:Y:S06]  /*0d60*/  BRA `(.L_x_18) ;  /* 0x00000000000c7947 */ /* 0x000fec0003800000 */
.L_x_11:
[----:B------:R-:W0:Y:S01]  /*0d70*/  MUFU.RSQ R0, -QNAN ;  /* 0xffc0000000007908 */ /* 0x000e220000001400 */
[----:B------:R-:W-:Y:S05]  /*0d80*/  BRA `(.L_x_18) ;  /* 0x0000000000047947 */ /* 0x000fea0003800000 */
.L_x_10:
[----:B------:R-:W-:-:S07]  /*0d90*/  FADD.FTZ R0, R0, R3 ;  /* 0x0000000300007221 */ /* 0x000fce0000010000 */
.L_x_18:
[----:B------:R-:W-:Y:S05]  /*0da0*/  BSYNC.RECONVERGENT B1 ;  /* 0x0000000000017941 */ /* 0x000fea0003800200 */
.L_x_8:
[----:B------:R-:W-:Y:S02]  /*0db0*/  HFMA2 R13, -RZ, RZ, 0, 0 ;  /* 0x00000000ff0d7431 */ /* 0x000fe400000001ff */
[----:B------:R-:W-:-:S04]  /*0dc0*/  IMAD.MOV.U32 R12, RZ, RZ, R2 ;  /* 0x000000ffff0c7224 */ /* 0x000fc800078e0002 */
[----:B0-----:R-:W-:Y:S05]  /*0dd0*/  RET.REL.NODEC R12 `(_Z19inverse_avg_poolingPfS_S_iiiii) ;  /* 0xfffffff00c887950 */ /* 0x001fea0003c3ffff */
.L_x_19:
[----:B------:R-:W-:-:S00]  /*0de0*/  BRA `(.L_x_19) ;  /* 0xfffffffc00fc7947 */ /* 0x000fc0000383ffff */
[----:B------:R-:W-:-:S00]  /*0df0*/  NOP ;  /* 0x0000000000007918 */ /* 0x000fc00000000000 */
        /* <DEDUP_REMOVED lines=8> */
.L_x_22:


//--------------------- .text._Z11avg_poolingPiPfii --------------------------
	.section	.text._Z11avg_poolingPiPfii,"ax",@progbits
	.align	128
        .global         _Z11avg_poolingPiPfii
        .type           _Z11avg_poolingPiPfii,@function
        .size           _Z11avg_poolingPiPfii,(.L_x_24 - _Z11avg_poolingPiPfii)
        .other          _Z11avg_poolingPiPfii,@"STO_CUDA_ENTRY STV_DEFAULT"
_Z11avg_poolingPiPfii:
.text._Z11avg_poolingPiPfii:
        /* <DEDUP_REMOVED lines=13> */
[----:B------:R-:W0:Y:S01]  /*00d0*/  LDC.64 R4, c[0x0][0x380] ;  /* 0x0000e000ff047b82 */ /* 0x000e220000000a00 */
[----:B------:R-:W1:Y:S01]  /*00e0*/  LDCU.64 UR8, c[0x0][0x380] ;  /* 0x00007000ff0877ac */ /* 0x000e620008000a00 */
[C---:B------:R-:W-:Y:S01]  /*00f0*/  ISETP.GT.AND P0, PT, R0.reuse, 0x1, PT ;  /* 0x000000010000780c */ /* 0x040fe20003f04270 */
[----:B------:R-:W-:Y:S01]  /*0100*/  IMAD.SHL.U32 R2, R0, 0x2, RZ ;  /* 0x0000000200027824 */ /* 0x000fe200078e00ff */
[----:B------:R-:W2:Y:S01]  /*0110*/  LDCU.64 UR4, c[0x0][0x358] ;  /* 0x00006b00ff0477ac */ /* 0x000ea20008000a00 */
[C---:B------:R-:W-:Y:S01]  /*0120*/  IMAD.SHL.U32 R3, R9.reuse, 0x8, RZ ;  /* 0x0000000809037824 */ /* 0x040fe200078e00ff */
[----:B------:R-:W-:-:S04]  /*0130*/  ISETP.GT.U32.OR P0, PT, R9, 0x1, P0 ;  /* 0x000000010900780c */ /* 0x000fc80000704470 */
[CC--:B------:R-:W-:Y:S02]  /*0140*/  IADD3 R7, PT, PT, R2.reuse, R3.reuse, RZ ;  /* 0x0000000302077210 */ /* 0x0c0fe40007ffe0ff */
[----:B------:R-:W-:-:S04]  /*0150*/  IADD3 R3, P1, PT, R2, R3, RZ ;  /* 0x0000000302037210 */ /* 0x000fc80007f3e0ff */
[----:B------:R-:W-:Y:S02]  /*0160*/  LEA.HI.X.SX32 R2, R2, RZ, 0x1, P1 ;  /* 0x000000ff02027211 */ /* 0x000fe400008f0eff */
[----:B-1----:R-:W-:Y:S01]  /*0170*/  LEA R6, P1, R3, UR8, 0x2 ;  /* 0x0000000803067c11 */ /* 0x002fe2000f8210ff */
[----:B0-----:R-:W-:-:S03]  /*0180*/  IMAD.WIDE R4, R7, 0x4, R4 ;  /* 0x0000000407047825 */ /* 0x001fc600078e0204 */
[----:B------:R-:W-:Y:S01]  /*0190*/  LEA.HI.X R7, R3, UR9, R2, 0x2, P1 ;  /* 0x0000000903077c11 */ /* 0x000fe200088f1402 */
[----:B------:R-:W-:Y:S01]  /*01a0*/  HFMA2 R11, -RZ, RZ, 0, 0 ;  /* 0x00000000ff0b7431 */ /* 0x000fe200000001ff */
[----:B------:R-:W0:Y:S01]  /*01b0*/  LDC.64 R2, c[0x0][0x388] ;  /* 0x0000e200ff027b82 */ /* 0x000e220000000a00 */
[----:B--2---:R-:W2:Y:S04]  /*01c0*/  @!P0 LDG.E R12, desc[UR4][R4.64] ;  /* 0x00000004040c8981 */ /* 0x004ea8000c1e1900 */
[----:B------:R-:W3:Y:S04]  /*01d0*/  @!P0 LDG.E R10, desc[UR4][R4.64+0x4] ;  /* 0x00000404040a8981 */ /* 0x000ee8000c1e1900 */
[----:B------:R-:W4:Y:S04]  /*01e0*/  @!P0 LDG.E R13, desc[UR4][R6.64+0x10] ;  /* 0x00001004060d8981 */ /* 0x000f28000c1e1900 */
[----:B------:R-:W5:Y:S01]  /*01f0*/  @!P0 LDG.E R14, desc[UR4][R6.64+0x14] ;  /* 0x00001404060e8981 */ /* 0x000f62000c1e1900 */
[----:B------:R-:W-:-:S02]  /*0200*/  IMAD.MOV.U32 R8, RZ, RZ, RZ ;  /* 0x000000ffff087224 */ /* 0x000fc400078e00ff */
[----:B------:R-:W-:-:S04]  /*0210*/  IMAD R9, R9, UR7, R0 ;  /* 0x0000000709097c24 */ /* 0x000fc8000f8e0200 */
[----:B0-----:R-:W-:Y:S01]  /*0220*/  IMAD.WIDE R2, R9, 0x4, R2 ;  /* 0x0000000409027825 */ /* 0x001fe200078e0202 */
[----:B--2---:R-:W-:-:S03]  /*0230*/  @!P0 I2FP.F32.S32 R8, R12 ;  /* 0x0000000c00088245 */ /* 0x004fc60000201400 */
[----:B------:R-:W-:Y:S01]  /*0240*/  IMAD.MOV.U32 R12, RZ, RZ, RZ ;  /* 0x000000ffff0c7224 */ /* 0x000fe200078e00ff */
[----:B---3--:R-:W-:Y:S02]  /*0250*/  @!P0 I2FP.F32.S32 R11, R10 ;  /* 0x0000000a000b8245 */ /* 0x008fe40000201400 */
[----:B------:R-:W-:Y:S02]  /*0260*/  MOV R10, RZ ;  /* 0x000000ff000a7202 */ /* 0x000fe40000000f00 */
[----:B----4-:R-:W-:Y:S01]  /*0270*/  @!P0 I2FP.F32.S32 R12, R13 ;  /* 0x0000000d000c8245 */ /* 0x010fe20000201400 */
[----:B------:R-:W-:Y:S01]  /*0280*/  FADD R11, R11, R8 ;  /* 0x000000080b0b7221 */ /* 0x000fe20000000000 */
[----:B-----5:R-:W-:-:S03]  /*0290*/  @!P0 I2FP.F32.S32 R10, R14 ;  /* 0x0000000e000a8245 */ /* 0x020fc60000201400 */
[----:B------:R-:W-:-:S04]  /*02a0*/  FADD R11, R11, R12 ;  /* 0x0000000c0b0b7221 */ /* 0x000fc80000000000 */
[----:B------:R-:W-:-:S04]  /*02b0*/  FADD R10, R11, R10 ;  /* 0x0000000a0b0a7221 */ /* 0x000fc80000000000 */
[----:B------:R-:W-:-:S05]  /*02c0*/  FMUL R5, R10, 0.25 ;  /* 0x3e8000000a057820 */ /* 0x000fca0000400000 */
[----:B------:R-:W-:Y:S01]  /*02d0*/  STG.E desc[UR4][R2.64], R5 ;  /* 0x0000000502007986 */ /* 0x000fe2000c101904 */
[----:B------:R-:W-:Y:S05]  /*02e0*/  EXIT ;  /* 0x000000000000794d */ /* 0x000fea0003800000 */
.L_x_20:
        /* <DEDUP_REMOVED lines=9> */
.L_x_24:


//--------------------- .text._Z11max_poolingPiS_ii --------------------------
	.section	.text._Z11max_poolingPiS_ii,"ax",@progbits
	.align	128
        .global         _Z11max_poolingPiS_ii
        .type           _Z11max_poolingPiS_ii,@function
        .size           _Z11max_poolingPiS_ii,(.L_x_25 - _Z11max_poolingPiS_ii)
        .other          _Z11max_poolingPiS_ii,@"STO_CUDA_ENTRY STV_DEFAULT"
_Z11max_poolingPiS_ii:
.text._Z11max_poolingPiS_ii:
        /* <DEDUP_REMOVED lines=17> */
[----:B------:R-:W-:Y:S01]  /*0110*/  CS2R R10, SRZ ;  /* 0x00000000000a7805 */ /* 0x000fe2000001ff00 */
[----:B------:R-:W2:Y:S01]  /*0120*/  LDCU.64 UR4, c[0x0][0x358] ;  /* 0x00006b00ff0477ac */ /* 0x000ea20008000a00 */
[C---:B------:R-:W-:Y:S01]  /*0130*/  IMAD.SHL.U32 R5, R9.reuse, 0x8, RZ ;  /* 0x0000000809057824 */ /* 0x040fe200078e00ff */
[----:B------:R-:W-:Y:S01]  /*0140*/  ISETP.GT.U32.OR P0, PT, R9, 0x1, P0 ;  /* 0x000000010900780c */ /* 0x000fe20000704470 */
[----:B------:R-:W-:Y:S02]  /*0150*/  IMAD.MOV.U32 R8, RZ, RZ, RZ ;  /* 0x000000ffff087224 */ /* 0x000fe400078e00ff */
[C---:B------:R-:W-:Y:S01]  /*0160*/  IMAD.IADD R7, R4.reuse, 0x1, R5 ;  /* 0x0000000104077824 */ /* 0x040fe200078e0205 */
[----:B------:R-:W-:-:S04]  /*0170*/  IADD3 R5, P1, PT, R4, R5, RZ ;  /* 0x0000000504057210 */ /* 0x000fc80007f3e0ff */
[----:B------:R-:W-:Y:S02]  /*0180*/  LEA.HI.X.SX32 R6, R4, RZ, 0x1, P1 ;  /* 0x000000ff04067211 */ /* 0x000fe400008f0eff */
[----:B-1----:R-:W-:Y:S01]  /*0190*/  LEA R4, P1, R5, UR8, 0x2 ;  /* 0x0000000805047c11 */ /* 0x002fe2000f8210ff */
[----:B------:R-:W-:-:S03]  /*01a0*/  IMAD.MOV.U32 R12, RZ, RZ, RZ ;  /* 0x000000ffff0c7224 */ /* 0x000fc600078e00ff */
[----:B------:R-:W-:Y:S01]  /*01b0*/  LEA.HI.X R5, R5, UR9, R6, 0x2, P1 ;  /* 0x0000000905057c11 */ /* 0x000fe200088f1406 */
[----:B0-----:R-:W-:Y:S02]  /*01c0*/  IMAD.WIDE R2, R7, 0x4, R2 ;  /* 0x0000000407027825 */ /* 0x001fe400078e0202 */
[----:B------:R-:W0:Y:S02]  /*01d0*/  LDC.64 R6, c[0x0][0x388] ;  /* 0x0000e200ff067b82 */ /* 0x000e240000000a00 */
[----:B--2---:R-:W2:Y:S04]  /*01e0*/  @!P0 LDG.E R10, desc[UR4][R4.64+0x10] ;  /* 0x00001004040a8981 */ /* 0x004ea8000c1e1900 */
[----:B------:R-:W3:Y:S04]  /*01f0*/  @!P0 LDG.E R8, desc[UR4][R2.64] ;  /* 0x0000000402088981 */ /* 0x000ee8000c1e1900 */
[----:B------:R-:W3:Y:S04]  /*0200*/  @!P0 LDG.E R11, desc[UR4][R2.64+0x4] ;  /* 0x00000404020b8981 */ /* 0x000ee8000c1e1900 */
[----:B------:R-:W4:Y:S01]  /*0210*/  @!P0 LDG.E R12, desc[UR4][R4.64+0x14] ;  /* 0x00001404040c8981 */ /* 0x000f22000c1e1900 */
[----:B------:R-:W-:-:S04]  /*0220*/  IMAD R9, R9, UR7, R0 ;  /* 0x0000000709097c24 */ /* 0x000fc8000f8e0200 */
[----:B0-----:R-:W-:Y:S01]  /*0230*/  IMAD.WIDE R6, R9, 0x4, R6 ;  /* 0x0000000409067825 */ /* 0x001fe200078e0206 */
[----:B---3--:R-:W-:-:S04]  /*0240*/  VIMNMX R11, PT, PT, R11, R8, !PT ;  /* 0x000000080b0b7248 */ /* 0x008fc80007fe0100 */
[----:B--2---:R-:W-:-:S04]  /*0250*/  VIMNMX R11, PT, PT, R11, R10, !PT ;  /* 0x0000000a0b0b7248 */ /* 0x004fc80007fe0100 */
[----:B----4-:R-:W-:-:S05]  /*0260*/  VIMNMX.RELU R9, PT, PT, R11, R12, !PT ;  /* 0x0000000c0b097248 */ /* 0x010fca0007fe1100 */
[----:B------:R-:W-:Y:S01]  /*0270*/  STG.E desc[UR4][R6.64], R9 ;  /* 0x0000000906007986 */ /* 0x000fe2000c101904 */
[----:B------:R-:W-:Y:S05]  /*0280*/  EXIT ;  /* 0x000000000000794d */ /* 0x000fea0003800000 */
.L_x_21:
        /* <DEDUP_REMOVED lines=15> */
.L_x_25:


//--------------------- .nv.shared.reserved.0     --------------------------
	.section	.nv.shared.reserved.0,"aw",@nobits
	.weak		__nv_reservedSMEM_offset_0_alias
	.size		__nv_reservedSMEM_offset_0_alias, 0, 64
	.other		__nv_reservedSMEM_offset_0_alias,@"STO_CUDA_RESERVED_SHARED STV_DEFAULT"
__nv_reservedSMEM_offset_0_alias:
	.zero		0
	.zero		64


//--------------------- .nv.constant0._Z19inverse_avg_poolingPfS_S_iiiii --------------------------
	.section	.nv.constant0._Z19inverse_avg_poolingPfS_S_iiiii,"a",@progbits
	.sectionflags	@""
	.align	4
.nv.constant0._Z19inverse_avg_poolingPfS_S_iiiii:
	.zero		940


//--------------------- .nv.constant0._Z11avg_poolingPiPfii --------------------------
	.section	.nv.constant0._Z11avg_poolingPiPfii,"a",@progbits
	.sectionflags	@""
	.align	4
.nv.constant0._Z11avg_poolingPiPfii:
	.zero		920


//--------------------- .nv.constant0._Z11max_poolingPiS_ii --------------------------
	.section	.nv.constant0._Z11max_poolingPiS_ii,"a",@progbits
	.sectionflags	@""
	.align	4
.nv.constant0._Z11max_poolingPiS_ii:
	.zero		920


//--------------------- SYMBOLS --------------------------

	.type		.nv.reservedSmem.offset0,@object
	.size		.nv.reservedSmem.offset0,0x4
